//
// Generated by NVIDIA NVVM Compiler
//
// Compiler Build ID: CL-36424714
// Cuda compilation tools, release 13.0, V13.0.88
// Based on NVVM 20.0.0
//

.version 9.0
.target sm_100
.address_size 64

	// .globl	_Z10cuda_hellov
.extern .func  (.param .b32 func_retval0) vprintf
(
	.param .b64 vprintf_param_0,
	.param .b64 vprintf_param_1
)
;
.global .align 1 .b8 $str[20] = {72, 101, 108, 108, 111, 32, 87, 111, 114, 108, 100, 32, 100, 117, 32, 71, 80, 85, 10};

.visible .entry _Z10cuda_hellov()
{
	.reg .b32 	%r<3>;
	.reg .b64 	%rd<3>;

	mov.u64 	%rd1, $str;
	cvta.global.u64 	%rd2, %rd1;
	{ // callseq 0, 0
	.param .b64 param0;
	st.param.b64 	[param0], %rd2;
	.param .b64 param1;
	st.param.b64 	[param1], 0;
	.param .b32 retval0;
	call.uni (retval0), 
	vprintf, 
	(
	param0, 
	param1
	);
	ld.param.b32 	%r1, [retval0];
	} // callseq 0
	ret;

}


// ===== COMPILED SASS (sm_100) =====

	.target	sm_100

	.elftype	@"ET_EXEC"


//--------------------- .note.nv.tkinfo           --------------------------
	.section	.note.nv.tkinfo,"",@"SHT_NOTE"
	.sectionflags	@"SHF_NOTE_NV_TKINFO"
	.tkinfo
        /*0018*/ 	.word	0x00000002
        /*0030*/ 	.string	""
        /*0030*/ 	.string	"ptxas"
        /*0030*/ 	.string	"Cuda compilation tools, release 13.0, V13.0.88"
        /*0030*/ 	.string	"Build cuda_13.0.r13.0/compiler.36424714_0"
        /*0030*/ 	.string	"-arch sm_100 -m 64 "



//--------------------- .note.nv.cuinfo           --------------------------
	.section	.note.nv.cuinfo,"",@"SHT_NOTE"
	.sectionflags	@"SHF_NOTE_NV_CUINFO"
        /*0018*/ 	.short	0x0002
        /*001a*/ 	.short	0x0064
        /*001c*/ 	.short	0x0082
	.zero		2


//--------------------- .nv.info                  --------------------------
	.section	.nv.info,"",@"SHT_CUDA_INFO"
	.align	4


	//----- nvinfo : EIATTR_REGCOUNT
	.align		4
        /*0000*/ 	.byte	0x04, 0x2f
        /*0002*/ 	.short	(.L_2 - .L_1)
	.align		4
.L_1:
        /*0004*/ 	.word	index@(_Z10cuda_hellov)
        /*0008*/ 	.word	0x00000018


	//----- nvinfo : EIATTR_FRAME_SIZE
	.align		4
.L_2:
        /*000c*/ 	.byte	0x04, 0x11
        /*000e*/ 	.short	(.L_4 - .L_3)
	.align		4
.L_3:
        /*0010*/ 	.word	index@(_Z10cuda_hellov)
        /*0014*/ 	.word	0x00000000


	//----- nvinfo : EIATTR_MIN_STACK_SIZE
	.align		4
.L_4:
        /*0018*/ 	.byte	0x04, 0x12
        /*001a*/ 	.short	(.L_6 - .L_5)
	.align		4
.L_5:
        /*001c*/ 	.word	index@(_Z10cuda_hellov)
        /*0020*/ 	.word	0x00000000
.L_6:


//--------------------- .nv.compat                --------------------------
	.section	.nv.compat,"",@"SHT_CUDA_COMPAT_INFO"
	.align	4
        /*0000*/ 	.byte	0x02, 0x09, 0x00, 0x00, 0x02, 0x02, 0x01, 0x00, 0x02, 0x05, 0x05, 0x00, 0x03, 0x07, 0x01, 0x01
        /*0010*/ 	.byte	0x02, 0x03, 0x00, 0x00, 0x02, 0x06, 0x01, 0x00, 0x04, 0x0b, 0x08, 0x00, 0x09, 0x00, 0x00, 0x00
        /*0020*/ 	.byte	0x00, 0x00, 0x00, 0x00


//--------------------- .nv.info._Z10cuda_hellov  --------------------------
	.section	.nv.info._Z10cuda_hellov,"",@"SHT_CUDA_INFO"
	.sectionflags	@""
	.align	4


	//----- nvinfo : EIATTR_CUDA_API_VERSION
	.align		4
        /*0000*/ 	.byte	0x04, 0x37
        /*0002*/ 	.short	(.L_8 - .L_7)
.L_7:
        /*0004*/ 	.word	0x00000082


	//----- nvinfo : EIATTR_SPARSE_MMA_MASK
	.align		4
.L_8:
        /*0008*/ 	.byte	0x03, 0x50
        /*000a*/ 	.short	0x0000


	//----- nvinfo : EIATTR_MAXREG_COUNT
	.align		4
        /*000c*/ 	.byte	0x03, 0x1b
        /*000e*/ 	.short	0x00ff


	//----- nvinfo : EIATTR_EXTERNS
	.align		4
        /*0010*/ 	.byte	0x04, 0x0f
        /*0012*/ 	.short	(.L_10 - .L_9)


	//   ....[0]....
	.align		4
.L_9:
        /*0014*/ 	.word	index@(vprintf)


	//----- nvinfo : EIATTR_MERCURY_ISA_VERSION
	.align		4
.L_10:
        /*0018*/ 	.byte	0x03, 0x5f
        /*001a*/ 	.short	0x0101


	//----- nvinfo : EIATTR_VRC_CTA_INIT_COUNT
	.align		4
        /*001c*/ 	.byte	0x02, 0x4a
	.zero		1
	.zero		1


	//----- nvinfo : EIATTR_SYSCALL_OFFSETS
	.align		4
        /*0020*/ 	.byte	0x04, 0x46
        /*0022*/ 	.short	(.L_12 - .L_11)


	//   ....[0]....
.L_11:
        /*0024*/ 	.word	0x00000080


	//----- nvinfo : EIATTR_EXIT_INSTR_OFFSETS
	.align		4
.L_12:
        /*0028*/ 	.byte	0x04, 0x1c
        /*002a*/ 	.short	(.L_14 - .L_13)


	//   ....[0]....
.L_13:
        /*002c*/ 	.word	0x00000090


	//----- nvinfo : EIATTR_SW_WAR
	.align		4
.L_14:
        /*0030*/ 	.byte	0x04, 0x36
        /*0032*/ 	.short	(.L_16 - .L_15)
.L_15:
        /*0034*/ 	.word	0x00000008
.L_16:


//--------------------- .nv.callgraph             --------------------------
	.section	.nv.callgraph,"",@"SHT_CUDA_CALLGRAPH"
	.align	4
	.sectionentsize	8
	.align		4
        /*0000*/ 	.word	0x00000000
	.align		4
        /*0004*/ 	.word	0xffffffff
	.align		4
        /*0008*/ 	.word	index@(_Z10cuda_hellov)
	.align		4
        /*000c*/ 	.word	index@(vprintf)
	.align		4
        /*0010*/ 	.word	0x00000000
	.align		4
        /*0014*/ 	.word	0xfffffffe
	.align		4
        /*0018*/ 	.word	0x00000000
	.align		4
        /*001c*/ 	.word	0xfffffffd
	.align		4
        /*0020*/ 	.word	0x00000000
	.align		4
        /*0024*/ 	.word	0xfffffffc


//--------------------- .nv.constant4             --------------------------
	.section	.nv.constant4,"a",@progbits
	.align	8
	.align		8
.nv.constant4:
        /*0000*/ 	.dword	vprintf
	.align		8
        /*0008*/ 	.dword	$str


//--------------------- .text._Z10cuda_hellov     --------------------------
	.section	.text._Z10cuda_hellov,"ax",@progbits
	.align	128
        .global         _Z10cuda_hellov
        .type           _Z10cuda_hellov,@function
        .size           _Z10cuda_hellov,(.L_x_2 - _Z10cuda_hellov)
        .other          _Z10cuda_hellov,@"STO_CUDA_ENTRY STV_DEFAULT"
_Z10cuda_hellov:
.text._Z10cuda_hellov:
[----:B------:R-:W0:Y:S01]  /*0000*/  LDC R1, c[0x0][0x37c] ;  /* 0x0000df00ff017b82 */ /* 0x000e220000000800 */
[----:B------:R-:W-:Y:S01]  /*0010*/  MOV R0, 0x0 ;  /* 0x0000000000007802 */ /* 0x000fe20000000f00 */
[----:B------:R-:W1:Y:S01]  /*0020*/  LDCU.64 UR4, c[0x4][0x8] ;  /* 0x01000100ff0477ac */ /* 0x000e620008000a00 */
[----:B------:R-:W-:-:S05]  /*0030*/  CS2R R6, SRZ ;  /* 0x0000000000067805 */ /* 0x000fca000001ff00 */
[----:B------:R2:W3:Y:S01]  /*0040*/  LDC.64 R2, c[0x4][R0] ;  /* 0x0100000000027b82 */ /* 0x0004e20000000a00 */
[----:B-1----:R-:W-:Y:S02]  /*0050*/  IMAD.U32 R4, RZ, RZ, UR4 ;  /* 0x00000004ff047e24 */ /* 0x002fe4000f8e00ff */
[----:B--2---:R-:W-:-:S07]  /*0060*/  IMAD.U32 R5, RZ, RZ, UR5 ;  /* 0x00000005ff057e24 */ /* 0x004fce000f8e00ff */
[----:B------:R-:W-:-:S07]  /*0070*/  LEPC R20, `(.L_x_0) ;  /* 0x000000001014794e */ /* 0x000fce0000000000 */
[----:B0--3--:R-:W-:Y:S05]  /*0080*/  CALL.ABS.NOINC R2 ;  /* 0x0000000002007343 */ /* 0x009fea0003c00000 */
.L_x_0:
[----:B------:R-:W-:Y:S05]  /*0090*/  EXIT ;  /* 0x000000000000794d */ /* 0x000fea0003800000 */
.L_x_1:
[----:B------:R-:W-:-:S00]  /*00a0*/  BRA `(.L_x_1) ;  /* 0xfffffffc00fc7947 */ /* 0x000fc0000383ffff */
[----:B------:R-:W-:-:S00]  /*00b0*/  NOP ;  /* 0x0000000000007918 */ /* 0x000fc00000000000 */
        /* <DEDUP_REMOVED lines=12> */
.L_x_2:


//--------------------- .nv.global.init           --------------------------
	.section	.nv.global.init,"aw",@progbits
.nv.global.init:
	.type		$str,@object
	.size		$str,(.L_0 - $str)
$str:
        /*0000*/ 	.byte	0x48, 0x65, 0x6c, 0x6c, 0x6f, 0x20, 0x57, 0x6f, 0x72, 0x6c, 0x64, 0x20, 0x64, 0x75, 0x20, 0x47
        /*0010*/ 	.byte	0x50, 0x55, 0x0a, 0x00
.L_0:


//--------------------- .nv.shared.reserved.0     --------------------------
	.section	.nv.shared.reserved.0,"aw",@nobits
	.weak		__nv_reservedSMEM_offset_0_alias
	.size		__nv_reservedSMEM_offset_0_alias, 0, 64
	.other		__nv_reservedSMEM_offset_0_alias,@"STO_CUDA_RESERVED_SHARED STV_DEFAULT"
__nv_reservedSMEM_offset_0_alias:
	.zero		0
	.zero		64


//--------------------- .nv.constant0._Z10cuda_hellov --------------------------
	.section	.nv.constant0._Z10cuda_hellov,"a",@progbits
	.sectionflags	@""
	.align	4
.nv.constant0._Z10cuda_hellov:
	.zero		896


//--------------------- SYMBOLS --------------------------

	.type		.nv.reservedSmem.offset0,@object
	.size		.nv.reservedSmem.offset0,0x4
	.type		vprintf,@function
